//
// Generated by NVIDIA NVVM Compiler
//
// Compiler Build ID: CL-36424714
// Cuda compilation tools, release 13.0, V13.0.88
// Based on NVVM 20.0.0
//

.version 9.0
.target sm_100
.address_size 64

	// .globl	_Z6by_rowPi
// _ZZ6by_rowPiE5cache has been demoted
// _ZZ9by_columnPiE5cache has been demoted

.visible .entry _Z6by_rowPi(
	.param .u64 .ptr .align 1 _Z6by_rowPi_param_0
)
{
	.reg .b32 	%r<11>;
	.reg .b64 	%rd<5>;
	// demoted variable
	.shared .align 4 .b8 _ZZ6by_rowPiE5cache[4096];
	ld.param.u64 	%rd1, [_Z6by_rowPi_param_0];
	cvta.to.global.u64 	%rd2, %rd1;
	mov.u32 	%r1, %tid.y;
	mov.u32 	%r2, %ntid.x;
	mov.u32 	%r3, %tid.x;
	mad.lo.s32 	%r4, %r1, %r2, %r3;
	shl.b32 	%r5, %r1, 7;
	mov.u32 	%r6, _ZZ6by_rowPiE5cache;
	add.s32 	%r7, %r6, %r5;
	shl.b32 	%r8, %r3, 2;
	add.s32 	%r9, %r7, %r8;
	st.shared.u32 	[%r9], %r4;
	bar.sync 	0;
	ld.shared.u32 	%r10, [%r9];
	mul.wide.u32 	%rd3, %r4, 4;
	add.s64 	%rd4, %rd2, %rd3;
	st.global.u32 	[%rd4], %r10;
	ret;

}
	// .globl	_Z9by_columnPi
.visible .entry _Z9by_columnPi(
	.param .u64 .ptr .align 1 _Z9by_columnPi_param_0
)
{
	.reg .b32 	%r<11>;
	.reg .b64 	%rd<5>;
	// demoted variable
	.shared .align 4 .b8 _ZZ9by_columnPiE5cache[4096];
	ld.param.u64 	%rd1, [_Z9by_columnPi_param_0];
	cvta.to.global.u64 	%rd2, %rd1;
	mov.u32 	%r1, %tid.y;
	mov.u32 	%r2, %ntid.x;
	mov.u32 	%r3, %tid.x;
	mad.lo.s32 	%r4, %r1, %r2, %r3;
	shl.b32 	%r5, %r3, 7;
	mov.u32 	%r6, _ZZ9by_columnPiE5cache;
	add.s32 	%r7, %r6, %r5;
	shl.b32 	%r8, %r1, 2;
	add.s32 	%r9, %r7, %r8;
	st.shared.u32 	[%r9], %r4;
	bar.sync 	0;
	ld.shared.u32 	%r10, [%r9];
	mul.wide.u32 	%rd3, %r4, 4;
	add.s64 	%rd4, %rd2, %rd3;
	st.global.u32 	[%rd4], %r10;
	ret;

}


// ===== COMPILED SASS (sm_100) =====

	.target	sm_100

	.elftype	@"ET_EXEC"


//--------------------- .note.nv.tkinfo           --------------------------
	.section	.note.nv.tkinfo,"",@"SHT_NOTE"
	.sectionflags	@"SHF_NOTE_NV_TKINFO"
	.tkinfo
        /*0018*/ 	.word	0x00000002
        /*0030*/ 	.string	""
        /*0030*/ 	.string	"ptxas"
        /*0030*/ 	.string	"Cuda compilation tools, release 13.0, V13.0.88"
        /*0030*/ 	.string	"Build cuda_13.0.r13.0/compiler.36424714_0"
        /*0030*/ 	.string	"-arch sm_100 -m 64 "



//--------------------- .note.nv.cuinfo           --------------------------
	.section	.note.nv.cuinfo,"",@"SHT_NOTE"
	.sectionflags	@"SHF_NOTE_NV_CUINFO"
        /*0018*/ 	.short	0x0002
        /*001a*/ 	.short	0x0064
        /*001c*/ 	.short	0x0082
	.zero		2


//--------------------- .nv.info                  --------------------------
	.section	.nv.info,"",@"SHT_CUDA_INFO"
	.align	4


	//----- nvinfo : EIATTR_REGCOUNT
	.align		4
        /*0000*/ 	.byte	0x04, 0x2f
        /*0002*/ 	.short	(.L_1 - .L_0)
	.align		4
.L_0:
        /*0004*/ 	.word	index@(_Z6by_rowPi)
        /*0008*/ 	.word	0x0000000a


	//----- nvinfo : EIATTR_FRAME_SIZE
	.align		4
.L_1:
        /*000c*/ 	.byte	0x04, 0x11
        /*000e*/ 	.short	(.L_3 - .L_2)
	.align		4
.L_2:
        /*0010*/ 	.word	index@(_Z6by_rowPi)
        /*0014*/ 	.word	0x00000000


	//----- nvinfo : EIATTR_REGCOUNT
	.align		4
.L_3:
        /*0018*/ 	.byte	0x04, 0x2f
        /*001a*/ 	.short	(.L_5 - .L_4)
	.align		4
.L_4:
        /*001c*/ 	.word	index@(_Z9by_columnPi)
        /*0020*/ 	.word	0x0000000a


	//----- nvinfo : EIATTR_FRAME_SIZE
	.align		4
.L_5:
        /*0024*/ 	.byte	0x04, 0x11
        /*0026*/ 	.short	(.L_7 - .L_6)
	.align		4
.L_6:
        /*0028*/ 	.word	index@(_Z9by_columnPi)
        /*002c*/ 	.word	0x00000000


	//----- nvinfo : EIATTR_MIN_STACK_SIZE
	.align		4
.L_7:
        /*0030*/ 	.byte	0x04, 0x12
        /*0032*/ 	.short	(.L_9 - .L_8)
	.align		4
.L_8:
        /*0034*/ 	.word	index@(_Z9by_columnPi)
        /*0038*/ 	.word	0x00000000


	//----- nvinfo : EIATTR_MIN_STACK_SIZE
	.align		4
.L_9:
        /*003c*/ 	.byte	0x04, 0x12
        /*003e*/ 	.short	(.L_11 - .L_10)
	.align		4
.L_10:
        /*0040*/ 	.word	index@(_Z6by_rowPi)
        /*0044*/ 	.word	0x00000000
.L_11:


//--------------------- .nv.compat                --------------------------
	.section	.nv.compat,"",@"SHT_CUDA_COMPAT_INFO"
	.align	4
        /*0000*/ 	.byte	0x02, 0x09, 0x00, 0x00, 0x02, 0x02, 0x01, 0x00, 0x02, 0x05, 0x05, 0x00, 0x03, 0x07, 0x01, 0x01
        /*0010*/ 	.byte	0x02, 0x03, 0x00, 0x00, 0x02, 0x06, 0x01, 0x00, 0x04, 0x0b, 0x08, 0x00, 0x09, 0x00, 0x00, 0x00
        /*0020*/ 	.byte	0x00, 0x00, 0x00, 0x00


//--------------------- .nv.info._Z9by_columnPi   --------------------------
	.section	.nv.info._Z9by_columnPi,"",@"SHT_CUDA_INFO"
	.sectionflags	@""
	.align	4


	//----- nvinfo : EIATTR_CUDA_API_VERSION
	.align		4
        /*0000*/ 	.byte	0x04, 0x37
        /*0002*/ 	.short	(.L_13 - .L_12)
.L_12:
        /*0004*/ 	.word	0x00000082


	//----- nvinfo : EIATTR_KPARAM_INFO
	.align		4
.L_13:
        /*0008*/ 	.byte	0x04, 0x17
        /*000a*/ 	.short	(.L_15 - .L_14)
.L_14:
        /*000c*/ 	.word	0x00000000
        /*0010*/ 	.short	0x0000
        /*0012*/ 	.short	0x0000
        /*0014*/ 	.byte	0x00, 0xf5, 0x21, 0x00


	//----- nvinfo : EIATTR_SPARSE_MMA_MASK
	.align		4
.L_15:
        /*0018*/ 	.byte	0x03, 0x50
        /*001a*/ 	.short	0x0000


	//----- nvinfo : EIATTR_MAXREG_COUNT
	.align		4
        /*001c*/ 	.byte	0x03, 0x1b
        /*001e*/ 	.short	0x00ff


	//----- nvinfo : EIATTR_NUM_BARRIERS
	.align		4
        /*0020*/ 	.byte	0x02, 0x4c
        /*0022*/ 	.byte	0x01
	.zero		1


	//----- nvinfo : EIATTR_MERCURY_ISA_VERSION
	.align		4
        /*0024*/ 	.byte	0x03, 0x5f
        /*0026*/ 	.short	0x0101


	//----- nvinfo : EIATTR_VRC_CTA_INIT_COUNT
	.align		4
        /*0028*/ 	.byte	0x02, 0x4a
	.zero		1
	.zero		1


	//----- nvinfo : EIATTR_EXIT_INSTR_OFFSETS
	.align		4
        /*002c*/ 	.byte	0x04, 0x1c
        /*002e*/ 	.short	(.L_17 - .L_16)


	//   ....[0]....
.L_16:
        /*0030*/ 	.word	0x00000110


	//----- nvinfo : EIATTR_CBANK_PARAM_SIZE
	.align		4
.L_17:
        /*0034*/ 	.byte	0x03, 0x19
        /*0036*/ 	.short	0x0008


	//----- nvinfo : EIATTR_PARAM_CBANK
	.align		4
        /*0038*/ 	.byte	0x04, 0x0a
        /*003a*/ 	.short	(.L_19 - .L_18)
	.align		4
.L_18:
        /*003c*/ 	.word	index@(.nv.constant0._Z9by_columnPi)
        /*0040*/ 	.short	0x0380
        /*0042*/ 	.short	0x0008


	//----- nvinfo : EIATTR_SW_WAR
	.align		4
.L_19:
        /*0044*/ 	.byte	0x04, 0x36
        /*0046*/ 	.short	(.L_21 - .L_20)
.L_20:
        /*0048*/ 	.word	0x00000008
.L_21:


//--------------------- .nv.info._Z6by_rowPi      --------------------------
	.section	.nv.info._Z6by_rowPi,"",@"SHT_CUDA_INFO"
	.sectionflags	@""
	.align	4


	//----- nvinfo : EIATTR_CUDA_API_VERSION
	.align		4
        /*0000*/ 	.byte	0x04, 0x37
        /*0002*/ 	.short	(.L_23 - .L_22)
.L_22:
        /*0004*/ 	.word	0x00000082


	//----- nvinfo : EIATTR_KPARAM_INFO
	.align		4
.L_23:
        /*0008*/ 	.byte	0x04, 0x17
        /*000a*/ 	.short	(.L_25 - .L_24)
.L_24:
        /*000c*/ 	.word	0x00000000
        /*0010*/ 	.short	0x0000
        /*0012*/ 	.short	0x0000
        /*0014*/ 	.byte	0x00, 0xf5, 0x21, 0x00


	//----- nvinfo : EIATTR_SPARSE_MMA_MASK
	.align		4
.L_25:
        /*0018*/ 	.byte	0x03, 0x50
        /*001a*/ 	.short	0x0000


	//----- nvinfo : EIATTR_MAXREG_COUNT
	.align		4
        /*001c*/ 	.byte	0x03, 0x1b
        /*001e*/ 	.short	0x00ff


	//----- nvinfo : EIATTR_NUM_BARRIERS
	.align		4
        /*0020*/ 	.byte	0x02, 0x4c
        /*0022*/ 	.byte	0x01
	.zero		1


	//----- nvinfo : EIATTR_MERCURY_ISA_VERSION
	.align		4
        /*0024*/ 	.byte	0x03, 0x5f
        /*0026*/ 	.short	0x0101


	//----- nvinfo : EIATTR_VRC_CTA_INIT_COUNT
	.align		4
        /*0028*/ 	.byte	0x02, 0x4a
	.zero		1
	.zero		1


	//----- nvinfo : EIATTR_EXIT_INSTR_OFFSETS
	.align		4
        /*002c*/ 	.byte	0x04, 0x1c
        /*002e*/ 	.short	(.L_27 - .L_26)


	//   ....[0]....
.L_26:
        /*0030*/ 	.word	0x00000110


	//----- nvinfo : EIATTR_CBANK_PARAM_SIZE
	.align		4
.L_27:
        /*0034*/ 	.byte	0x03, 0x19
        /*0036*/ 	.short	0x0008


	//----- nvinfo : EIATTR_PARAM_CBANK
	.align		4
        /*0038*/ 	.byte	0x04, 0x0a
        /*003a*/ 	.short	(.L_29 - .L_28)
	.align		4
.L_28:
        /*003c*/ 	.word	index@(.nv.constant0._Z6by_rowPi)
        /*0040*/ 	.short	0x0380
        /*0042*/ 	.short	0x0008


	//----- nvinfo : EIATTR_SW_WAR
	.align		4
.L_29:
        /*0044*/ 	.byte	0x04, 0x36
        /*0046*/ 	.short	(.L_31 - .L_30)
.L_30:
        /*0048*/ 	.word	0x00000008
.L_31:


//--------------------- .nv.callgraph             --------------------------
	.section	.nv.callgraph,"",@"SHT_CUDA_CALLGRAPH"
	.align	4
	.sectionentsize	8
	.align		4
        /*0000*/ 	.word	0x00000000
	.align		4
        /*0004*/ 	.word	0xffffffff
	.align		4
        /*0008*/ 	.word	0x00000000
	.align		4
        /*000c*/ 	.word	0xfffffffe
	.align		4
        /*0010*/ 	.word	0x00000000
	.align		4
        /*0014*/ 	.word	0xfffffffd
	.align		4
        /*0018*/ 	.word	0x00000000
	.align		4
        /*001c*/ 	.word	0xfffffffc


//--------------------- .text._Z9by_columnPi      --------------------------
	.section	.text._Z9by_columnPi,"ax",@progbits
	.align	128
        .global         _Z9by_columnPi
        .type           _Z9by_columnPi,@function
        .size           _Z9by_columnPi,(.L_x_2 - _Z9by_columnPi)
        .other          _Z9by_columnPi,@"STO_CUDA_ENTRY STV_DEFAULT"
_Z9by_columnPi:
.text._Z9by_columnPi:
[----:B------:R-:W-:Y:S01]  /*0000*/  LDC R1, c[0x0][0x37c] ;  /* 0x0000df00ff017b82 */ /* 0x000fe20000000800 */
[----:B------:R-:W0:Y:S07]  /*0010*/  S2R R2, SR_TID.X ;  /* 0x0000000000027919 */ /* 0x000e2e0000002100 */
[----:B------:R-:W1:Y:S01]  /*0020*/  S2UR UR5, SR_CgaCtaId ;  /* 0x00000000000579c3 */ /* 0x000e620000008800 */
[----:B------:R-:W2:Y:S01]  /*0030*/  LDCU UR6, c[0x0][0x360] ;  /* 0x00006c00ff0677ac */ /* 0x000ea20008000800 */
[----:B------:R-:W2:Y:S01]  /*0040*/  S2R R3, SR_TID.Y ;  /* 0x0000000000037919 */ /* 0x000ea20000002200 */
[----:B------:R-:W-:-:S02]  /*0050*/  UMOV UR4, 0x400 ;  /* 0x0000040000047882 */ /* 0x000fc40000000000 */
[----:B-1----:R-:W-:-:S06]  /*0060*/  ULEA UR4, UR5, UR4, 0x18 ;  /* 0x0000000405047291 */ /* 0x002fcc000f8ec0ff */
[----:B0-----:R-:W-:Y:S01]  /*0070*/  LEA R0, R2, UR4, 0x7 ;  /* 0x0000000402007c11 */ /* 0x001fe2000f8e38ff */
[----:B--2---:R-:W-:-:S03]  /*0080*/  IMAD R5, R3, UR6, R2 ;  /* 0x0000000603057c24 */ /* 0x004fc6000f8e0202 */
[----:B------:R-:W-:Y:S01]  /*0090*/  LEA R0, R3, R0, 0x2 ;  /* 0x0000000003007211 */ /* 0x000fe200078e10ff */
[----:B------:R-:W0:Y:S01]  /*00a0*/  LDCU.64 UR4, c[0x0][0x358] ;  /* 0x00006b00ff0477ac */ /* 0x000e220008000a00 */
[----:B------:R-:W1:Y:S03]  /*00b0*/  LDC.64 R2, c[0x0][0x380] ;  /* 0x0000e000ff027b82 */ /* 0x000e660000000a00 */
[----:B------:R-:W-:Y:S05]  /*00c0*/  STS [R0], R5 ;  /* 0x0000000500007388 */ /* 0x000fea0000000800 */
[----:B------:R-:W-:Y:S01]  /*00d0*/  BAR.SYNC.DEFER_BLOCKING 0x0 ;  /* 0x0000000000007b1d */ /* 0x000fe20000010000 */
[----:B-1----:R-:W-:-:S05]  /*00e0*/  IMAD.WIDE.U32 R2, R5, 0x4, R2 ;  /* 0x0000000405027825 */ /* 0x002fca00078e0002 */
[----:B------:R-:W0:Y:S04]  /*00f0*/  LDS R7, [R0] ;  /* 0x0000000000077984 */ /* 0x000e280000000800 */
[----:B0-----:R-:W-:Y:S01]  /*0100*/  STG.E desc[UR4][R2.64], R7 ;  /* 0x0000000702007986 */ /* 0x001fe2000c101904 */
[----:B------:R-:W-:Y:S05]  /*0110*/  EXIT ;  /* 0x000000000000794d */ /* 0x000fea0003800000 */
.L_x_0:
[----:B------:R-:W-:-:S00]  /*0120*/  BRA `(.L_x_0) ;  /* 0xfffffffc00fc7947 */ /* 0x000fc0000383ffff */
[----:B------:R-:W-:-:S00]  /*0130*/  NOP ;  /* 0x0000000000007918 */ /* 0x000fc00000000000 */
        /* <DEDUP_REMOVED lines=12> */
.L_x_2:


//--------------------- .text._Z6by_rowPi         --------------------------
	.section	.text._Z6by_rowPi,"ax",@progbits
	.align	128
        .global         _Z6by_rowPi
        .type           _Z6by_rowPi,@function
        .size           _Z6by_rowPi,(.L_x_3 - _Z6by_rowPi)
        .other          _Z6by_rowPi,@"STO_CUDA_ENTRY STV_DEFAULT"
_Z6by_rowPi:
.text._Z6by_rowPi:
[----:B------:R-:W-:Y:S01]  /*0000*/  LDC R1, c[0x0][0x37c] ;  /* 0x0000df00ff017b82 */ /* 0x000fe20000000800 */
[----:B------:R-:W0:Y:S07]  /*0010*/  S2R R5, SR_TID.Y ;  /* 0x0000000000057919 */ /* 0x000e2e0000002200 */
[----:B------:R-:W1:Y:S01]  /*0020*/  S2UR UR5, SR_CgaCtaId ;  /* 0x00000000000579c3 */ /* 0x000e620000008800 */
[----:B------:R-:W2:Y:S01]  /*0030*/  LDCU UR6, c[0x0][0x360] ;  /* 0x00006c00ff0677ac */ /* 0x000ea20008000800 */
[----:B------:R-:W2:Y:S01]  /*0040*/  S2R R2, SR_TID.X ;  /* 0x0000000000027919 */ /* 0x000ea20000002100 */
[----:B------:R-:W-:-:S02]  /*0050*/  UMOV UR4, 0x400 ;  /* 0x0000040000047882 */ /* 0x000fc40000000000 */
[----:B-1----:R-:W-:-:S06]  /*0060*/  ULEA UR4, UR5, UR4, 0x18 ;  /* 0x0000000405047291 */ /* 0x002fcc000f8ec0ff */
[C---:B0-----:R-:W-:Y:S01]  /*0070*/  LEA R0, R5.reuse, UR4, 0x7 ;  /* 0x0000000405007c11 */ /* 0x041fe2000f8e38ff */
        /* <DEDUP_REMOVED lines=10> */
.L_x_1:
        /* <DEDUP_REMOVED lines=14> */
.L_x_3:


//--------------------- .nv.shared._Z9by_columnPi --------------------------
	.section	.nv.shared._Z9by_columnPi,"aw",@nobits
	.sectionflags	@""
	.align	4
.nv.shared._Z9by_columnPi:
	.zero		5120


//--------------------- .nv.shared.reserved.0     --------------------------
	.section	.nv.shared.reserved.0,"aw",@nobits
	.weak		__nv_reservedSMEM_offset_0_alias
	.size		__nv_reservedSMEM_offset_0_alias, 0, 64
	.other		__nv_reservedSMEM_offset_0_alias,@"STO_CUDA_RESERVED_SHARED STV_DEFAULT"
__nv_reservedSMEM_offset_0_alias:
	.zero		0
	.zero		64


//--------------------- .nv.shared._Z6by_rowPi    --------------------------
	.section	.nv.shared._Z6by_rowPi,"aw",@nobits
	.sectionflags	@""
	.align	4
.nv.shared._Z6by_rowPi:
	.zero		5120


//--------------------- .nv.constant0._Z9by_columnPi --------------------------
	.section	.nv.constant0._Z9by_columnPi,"a",@progbits
	.sectionflags	@""
	.align	4
.nv.constant0._Z9by_columnPi:
	.zero		904


//--------------------- .nv.constant0._Z6by_rowPi --------------------------
	.section	.nv.constant0._Z6by_rowPi,"a",@progbits
	.sectionflags	@""
	.align	4
.nv.constant0._Z6by_rowPi:
	.zero		904


//--------------------- SYMBOLS --------------------------

	.type		.nv.reservedSmem.offset0,@object
	.size		.nv.reservedSmem.offset0,0x4
	.type		.nv.reservedSmem.cap,@object
	.size		.nv.reservedSmem.cap,0x4
